//
// Generated by NVIDIA NVVM Compiler
//
// Compiler Build ID: CL-36424714
// Cuda compilation tools, release 13.0, V13.0.88
// Based on NVVM 20.0.0
//

.version 9.0
.target sm_100
.address_size 64

	// .globl	_Z12repeat_charsPcPiS_S0_i

.visible .entry _Z12repeat_charsPcPiS_S0_i(
	.param .u64 .ptr .align 1 _Z12repeat_charsPcPiS_S0_i_param_0,
	.param .u64 .ptr .align 1 _Z12repeat_charsPcPiS_S0_i_param_1,
	.param .u64 .ptr .align 1 _Z12repeat_charsPcPiS_S0_i_param_2,
	.param .u64 .ptr .align 1 _Z12repeat_charsPcPiS_S0_i_param_3,
	.param .u32 _Z12repeat_charsPcPiS_S0_i_param_4
)
{
	.reg .pred 	%p<12>;
	.reg .b16 	%rs<2>;
	.reg .b32 	%r<34>;
	.reg .b64 	%rd<24>;

	ld.param.u64 	%rd3, [_Z12repeat_charsPcPiS_S0_i_param_0];
	ld.param.u64 	%rd4, [_Z12repeat_charsPcPiS_S0_i_param_1];
	ld.param.u64 	%rd6, [_Z12repeat_charsPcPiS_S0_i_param_2];
	ld.param.u64 	%rd5, [_Z12repeat_charsPcPiS_S0_i_param_3];
	ld.param.u32 	%r18, [_Z12repeat_charsPcPiS_S0_i_param_4];
	cvta.to.global.u64 	%rd1, %rd6;
	mov.u32 	%r19, %ctaid.x;
	mov.u32 	%r20, %ntid.x;
	mov.u32 	%r21, %tid.x;
	mad.lo.s32 	%r1, %r19, %r20, %r21;
	setp.ge.s32 	%p1, %r1, %r18;
	@%p1 bra 	$L__BB0_15;
	setp.eq.s32 	%p2, %r1, 0;
	mov.b32 	%r28, 0;
	@%p2 bra 	$L__BB0_3;
	cvta.to.global.u64 	%rd7, %rd5;
	mul.wide.s32 	%rd8, %r1, 4;
	add.s64 	%rd9, %rd7, %rd8;
	ld.global.u32 	%r28, [%rd9+-4];
$L__BB0_3:
	cvt.s64.s32 	%rd10, %r1;
	cvta.to.global.u64 	%rd11, %rd3;
	add.s64 	%rd12, %rd11, %rd10;
	ld.global.u8 	%rs1, [%rd12];
	cvta.to.global.u64 	%rd13, %rd4;
	mul.wide.s32 	%rd14, %r1, 4;
	add.s64 	%rd15, %rd13, %rd14;
	ld.global.u32 	%r4, [%rd15];
	setp.lt.s32 	%p3, %r4, 1;
	@%p3 bra 	$L__BB0_15;
	and.b32  	%r5, %r4, 7;
	setp.lt.u32 	%p4, %r4, 8;
	mov.b32 	%r32, 0;
	@%p4 bra 	$L__BB0_7;
	and.b32  	%r32, %r4, 2147483640;
	neg.s32 	%r30, %r32;
	add.s64 	%rd2, %rd1, 3;
	mov.u32 	%r29, %r28;
$L__BB0_6:
	.pragma "nounroll";
	cvt.s64.s32 	%rd16, %r29;
	add.s64 	%rd17, %rd2, %rd16;
	st.global.u8 	[%rd17+-3], %rs1;
	st.global.u8 	[%rd17+-2], %rs1;
	st.global.u8 	[%rd17+-1], %rs1;
	st.global.u8 	[%rd17], %rs1;
	st.global.u8 	[%rd17+1], %rs1;
	st.global.u8 	[%rd17+2], %rs1;
	st.global.u8 	[%rd17+3], %rs1;
	st.global.u8 	[%rd17+4], %rs1;
	add.s32 	%r30, %r30, 8;
	add.s32 	%r29, %r29, 8;
	setp.ne.s32 	%p5, %r30, 0;
	@%p5 bra 	$L__BB0_6;
$L__BB0_7:
	setp.eq.s32 	%p6, %r5, 0;
	@%p6 bra 	$L__BB0_15;
	and.b32  	%r13, %r4, 3;
	setp.lt.u32 	%p7, %r5, 4;
	@%p7 bra 	$L__BB0_10;
	add.s32 	%r24, %r32, %r28;
	cvt.s64.s32 	%rd18, %r24;
	add.s64 	%rd19, %rd1, %rd18;
	st.global.u8 	[%rd19], %rs1;
	st.global.u8 	[%rd19+1], %rs1;
	st.global.u8 	[%rd19+2], %rs1;
	st.global.u8 	[%rd19+3], %rs1;
	add.s32 	%r32, %r32, 4;
$L__BB0_10:
	setp.eq.s32 	%p8, %r13, 0;
	@%p8 bra 	$L__BB0_15;
	setp.eq.s32 	%p9, %r13, 1;
	@%p9 bra 	$L__BB0_13;
	add.s32 	%r25, %r32, %r28;
	cvt.s64.s32 	%rd20, %r25;
	add.s64 	%rd21, %rd1, %rd20;
	st.global.u8 	[%rd21], %rs1;
	st.global.u8 	[%rd21+1], %rs1;
	add.s32 	%r32, %r32, 2;
$L__BB0_13:
	and.b32  	%r26, %r4, 1;
	setp.eq.b32 	%p10, %r26, 1;
	not.pred 	%p11, %p10;
	@%p11 bra 	$L__BB0_15;
	add.s32 	%r27, %r32, %r28;
	cvt.s64.s32 	%rd22, %r27;
	add.s64 	%rd23, %rd1, %rd22;
	st.global.u8 	[%rd23], %rs1;
$L__BB0_15:
	ret;

}


// ===== COMPILED SASS (sm_100) =====

	.target	sm_100

	.elftype	@"ET_EXEC"


//--------------------- .note.nv.tkinfo           --------------------------
	.section	.note.nv.tkinfo,"",@"SHT_NOTE"
	.sectionflags	@"SHF_NOTE_NV_TKINFO"
	.tkinfo
        /*0018*/ 	.word	0x00000002
        /*0030*/ 	.string	""
        /*0030*/ 	.string	"ptxas"
        /*0030*/ 	.string	"Cuda compilation tools, release 13.0, V13.0.88"
        /*0030*/ 	.string	"Build cuda_13.0.r13.0/compiler.36424714_0"
        /*0030*/ 	.string	"-arch sm_100 -m 64 "



//--------------------- .note.nv.cuinfo           --------------------------
	.section	.note.nv.cuinfo,"",@"SHT_NOTE"
	.sectionflags	@"SHF_NOTE_NV_CUINFO"
        /*0018*/ 	.short	0x0002
        /*001a*/ 	.short	0x0064
        /*001c*/ 	.short	0x0082
	.zero		2


//--------------------- .nv.info                  --------------------------
	.section	.nv.info,"",@"SHT_CUDA_INFO"
	.align	4


	//----- nvinfo : EIATTR_REGCOUNT
	.align		4
        /*0000*/ 	.byte	0x04, 0x2f
        /*0002*/ 	.short	(.L_1 - .L_0)
	.align		4
.L_0:
        /*0004*/ 	.word	index@(_Z12repeat_charsPcPiS_S0_i)
        /*0008*/ 	.word	0x00000010


	//----- nvinfo : EIATTR_FRAME_SIZE
	.align		4
.L_1:
        /*000c*/ 	.byte	0x04, 0x11
        /*000e*/ 	.short	(.L_3 - .L_2)
	.align		4
.L_2:
        /*0010*/ 	.word	index@(_Z12repeat_charsPcPiS_S0_i)
        /*0014*/ 	.word	0x00000000


	//----- nvinfo : EIATTR_MIN_STACK_SIZE
	.align		4
.L_3:
        /*0018*/ 	.byte	0x04, 0x12
        /*001a*/ 	.short	(.L_5 - .L_4)
	.align		4
.L_4:
        /*001c*/ 	.word	index@(_Z12repeat_charsPcPiS_S0_i)
        /*0020*/ 	.word	0x00000000
.L_5:


//--------------------- .nv.compat                --------------------------
	.section	.nv.compat,"",@"SHT_CUDA_COMPAT_INFO"
	.align	4
        /*0000*/ 	.byte	0x02, 0x09, 0x00, 0x00, 0x02, 0x02, 0x01, 0x00, 0x02, 0x05, 0x05, 0x00, 0x03, 0x07, 0x01, 0x01
        /*0010*/ 	.byte	0x02, 0x03, 0x00, 0x00, 0x02, 0x06, 0x01, 0x00, 0x04, 0x0b, 0x08, 0x00, 0x09, 0x00, 0x00, 0x00
        /*0020*/ 	.byte	0x00, 0x00, 0x00, 0x00


//--------------------- .nv.info._Z12repeat_charsPcPiS_S0_i --------------------------
	.section	.nv.info._Z12repeat_charsPcPiS_S0_i,"",@"SHT_CUDA_INFO"
	.sectionflags	@""
	.align	4


	//----- nvinfo : EIATTR_CUDA_API_VERSION
	.align		4
        /*0000*/ 	.byte	0x04, 0x37
        /*0002*/ 	.short	(.L_7 - .L_6)
.L_6:
        /*0004*/ 	.word	0x00000082


	//----- nvinfo : EIATTR_KPARAM_INFO
	.align		4
.L_7:
        /*0008*/ 	.byte	0x04, 0x17
        /*000a*/ 	.short	(.L_9 - .L_8)
.L_8:
        /*000c*/ 	.word	0x00000000
        /*0010*/ 	.short	0x0004
        /*0012*/ 	.short	0x0020
        /*0014*/ 	.byte	0x00, 0xf0, 0x11, 0x00


	//----- nvinfo : EIATTR_KPARAM_INFO
	.align		4
.L_9:
        /*0018*/ 	.byte	0x04, 0x17
        /*001a*/ 	.short	(.L_11 - .L_10)
.L_10:
        /*001c*/ 	.word	0x00000000
        /*0020*/ 	.short	0x0003
        /*0022*/ 	.short	0x0018
        /*0024*/ 	.byte	0x00, 0xf5, 0x21, 0x00


	//----- nvinfo : EIATTR_KPARAM_INFO
	.align		4
.L_11:
        /*0028*/ 	.byte	0x04, 0x17
        /*002a*/ 	.short	(.L_13 - .L_12)
.L_12:
        /*002c*/ 	.word	0x00000000
        /*0030*/ 	.short	0x0002
        /*0032*/ 	.short	0x0010
        /*0034*/ 	.byte	0x00, 0xf5, 0x21, 0x00


	//----- nvinfo : EIATTR_KPARAM_INFO
	.align		4
.L_13:
        /*0038*/ 	.byte	0x04, 0x17
        /*003a*/ 	.short	(.L_15 - .L_14)
.L_14:
        /*003c*/ 	.word	0x00000000
        /*0040*/ 	.short	0x0001
        /*0042*/ 	.short	0x0008
        /*0044*/ 	.byte	0x00, 0xf5, 0x21, 0x00


	//----- nvinfo : EIATTR_KPARAM_INFO
	.align		4
.L_15:
        /*0048*/ 	.byte	0x04, 0x17
        /*004a*/ 	.short	(.L_17 - .L_16)
.L_16:
        /*004c*/ 	.word	0x00000000
        /*0050*/ 	.short	0x0000
        /*0052*/ 	.short	0x0000
        /*0054*/ 	.byte	0x00, 0xf5, 0x21, 0x00


	//----- nvinfo : EIATTR_SPARSE_MMA_MASK
	.align		4
.L_17:
        /*0058*/ 	.byte	0x03, 0x50
        /*005a*/ 	.short	0x0000


	//----- nvinfo : EIATTR_MAXREG_COUNT
	.align		4
        /*005c*/ 	.byte	0x03, 0x1b
        /*005e*/ 	.short	0x00ff


	//----- nvinfo : EIATTR_MERCURY_ISA_VERSION
	.align		4
        /*0060*/ 	.byte	0x03, 0x5f
        /*0062*/ 	.short	0x0101


	//----- nvinfo : EIATTR_VRC_CTA_INIT_COUNT
	.align		4
        /*0064*/ 	.byte	0x02, 0x4a
	.zero		1
	.zero		1


	//----- nvinfo : EIATTR_EXIT_INSTR_OFFSETS
	.align		4
        /*0068*/ 	.byte	0x04, 0x1c
        /*006a*/ 	.short	(.L_19 - .L_18)


	//   ....[0]....
.L_18:
        /*006c*/ 	.word	0x00000070


	//   ....[1]....
        /*0070*/ 	.word	0x00000150


	//   ....[2]....
        /*0074*/ 	.word	0x00000310


	//   ....[3]....
        /*0078*/ 	.word	0x00000410


	//   ....[4]....
        /*007c*/ 	.word	0x000004b0


	//   ....[5]....
        /*0080*/ 	.word	0x00000520


	//----- nvinfo : EIATTR_CRS_STACK_SIZE
	.align		4
.L_19:
        /*0084*/ 	.byte	0x04, 0x1e
        /*0086*/ 	.short	(.L_21 - .L_20)
.L_20:
        /*0088*/ 	.word	0x00000000


	//----- nvinfo : EIATTR_CBANK_PARAM_SIZE
	.align		4
.L_21:
        /*008c*/ 	.byte	0x03, 0x19
        /*008e*/ 	.short	0x0024


	//----- nvinfo : EIATTR_PARAM_CBANK
	.align		4
        /*0090*/ 	.byte	0x04, 0x0a
        /*0092*/ 	.short	(.L_23 - .L_22)
	.align		4
.L_22:
        /*0094*/ 	.word	index@(.nv.constant0._Z12repeat_charsPcPiS_S0_i)
        /*0098*/ 	.short	0x0380
        /*009a*/ 	.short	0x0024


	//----- nvinfo : EIATTR_SW_WAR
	.align		4
.L_23:
        /*009c*/ 	.byte	0x04, 0x36
        /*009e*/ 	.short	(.L_25 - .L_24)
.L_24:
        /*00a0*/ 	.word	0x00000008
.L_25:


//--------------------- .nv.callgraph             --------------------------
	.section	.nv.callgraph,"",@"SHT_CUDA_CALLGRAPH"
	.align	4
	.sectionentsize	8
	.align		4
        /*0000*/ 	.word	0x00000000
	.align		4
        /*0004*/ 	.word	0xffffffff
	.align		4
        /*0008*/ 	.word	0x00000000
	.align		4
        /*000c*/ 	.word	0xfffffffe
	.align		4
        /*0010*/ 	.word	0x00000000
	.align		4
        /*0014*/ 	.word	0xfffffffd
	.align		4
        /*0018*/ 	.word	0x00000000
	.align		4
        /*001c*/ 	.word	0xfffffffc


//--------------------- .text._Z12repeat_charsPcPiS_S0_i --------------------------
	.section	.text._Z12repeat_charsPcPiS_S0_i,"ax",@progbits
	.align	128
        .global         _Z12repeat_charsPcPiS_S0_i
        .type           _Z12repeat_charsPcPiS_S0_i,@function
        .size           _Z12repeat_charsPcPiS_S0_i,(.L_x_6 - _Z12repeat_charsPcPiS_S0_i)
        .other          _Z12repeat_charsPcPiS_S0_i,@"STO_CUDA_ENTRY STV_DEFAULT"
_Z12repeat_charsPcPiS_S0_i:
.text._Z12repeat_charsPcPiS_S0_i:
[----:B------:R-:W-:Y:S01]  /*0000*/  LDC R1, c[0x0][0x37c] ;  /* 0x0000df00ff017b82 */ /* 0x000fe20000000800 */
[----:B------:R-:W0:Y:S07]  /*0010*/  S2R R0, SR_TID.X ;  /* 0x0000000000007919 */ /* 0x000e2e0000002100 */
[----:B------:R-:W0:Y:S01]  /*0020*/  S2UR UR4, SR_CTAID.X ;  /* 0x00000000000479c3 */ /* 0x000e220000002500 */
[----:B------:R-:W1:Y:S07]  /*0030*/  LDCU UR5, c[0x0][0x3a0] ;  /* 0x00007400ff0577ac */ /* 0x000e6e0008000800 */
[----:B------:R-:W0:Y:S02]  /*0040*/  LDC R7, c[0x0][0x360] ;  /* 0x0000d800ff077b82 */ /* 0x000e240000000800 */
[----:B0-----:R-:W-:-:S05]  /*0050*/  IMAD R7, R7, UR4, R0 ;  /* 0x0000000407077c24 */ /* 0x001fca000f8e0200 */
[----:B-1----:R-:W-:-:S13]  /*0060*/  ISETP.GE.AND P0, PT, R7, UR5, PT ;  /* 0x0000000507007c0c */ /* 0x002fda000bf06270 */
[----:B------:R-:W-:Y:S05]  /*0070*/  @P0 EXIT ;  /* 0x000000000000094d */ /* 0x000fea0003800000 */
[----:B------:R-:W0:Y:S01]  /*0080*/  LDC.64 R4, c[0x0][0x388] ;  /* 0x0000e200ff047b82 */ /* 0x000e220000000a00 */
[C---:B------:R-:W-:Y:S01]  /*0090*/  ISETP.NE.AND P0, PT, R7.reuse, RZ, PT ;  /* 0x000000ff0700720c */ /* 0x040fe20003f05270 */
[----:B------:R-:W1:Y:S01]  /*00a0*/  LDCU.64 UR4, c[0x0][0x358] ;  /* 0x00006b00ff0477ac */ /* 0x000e620008000a00 */
[----:B------:R-:W2:Y:S11]  /*00b0*/  LDCU.64 UR6, c[0x0][0x380] ;  /* 0x00007000ff0677ac */ /* 0x000eb60008000a00 */
[----:B------:R-:W3:Y:S01]  /*00c0*/  @P0 LDC.64 R2, c[0x0][0x398] ;  /* 0x0000e600ff020b82 */ /* 0x000ee20000000a00 */
[----:B0-----:R-:W-:-:S06]  /*00d0*/  IMAD.WIDE R4, R7, 0x4, R4 ;  /* 0x0000000407047825 */ /* 0x001fcc00078e0204 */
[----:B-1----:R-:W4:Y:S01]  /*00e0*/  LDG.E R4, desc[UR4][R4.64] ;  /* 0x0000000404047981 */ /* 0x002f22000c1e1900 */
[----:B------:R-:W-:Y:S01]  /*00f0*/  IMAD.MOV.U32 R0, RZ, RZ, RZ ;  /* 0x000000ffff007224 */ /* 0x000fe200078e00ff */
[C---:B--2---:R-:W-:Y:S01]  /*0100*/  IADD3 R6, P2, PT, R7.reuse, UR6, RZ ;  /* 0x0000000607067c10 */ /* 0x044fe2000ff5e0ff */
[----:B---3--:R-:W-:-:S05]  /*0110*/  @P0 IMAD.WIDE R2, R7, 0x4, R2 ;  /* 0x0000000407020825 */ /* 0x008fca00078e0202 */
[----:B------:R0:W5:Y:S01]  /*0120*/  @P0 LDG.E R0, desc[UR4][R2.64+-0x4] ;  /* 0xfffffc0402000981 */ /* 0x000162000c1e1900 */
[----:B------:R-:W-:Y:S02]  /*0130*/  LEA.HI.X.SX32 R7, R7, UR7, 0x1, P2 ;  /* 0x0000000707077c11 */ /* 0x000fe400090f0eff */
[----:B----4-:R-:W-:-:S13]  /*0140*/  ISETP.GE.AND P1, PT, R4, 0x1, PT ;  /* 0x000000010400780c */ /* 0x010fda0003f26270 */
[----:B0-----:R-:W-:Y:S05]  /*0150*/  @!P1 EXIT ;  /* 0x000000000000994d */ /* 0x001fea0003800000 */
[----:B------:R0:W5:Y:S01]  /*0160*/  LDG.E.U8 R7, desc[UR4][R6.64] ;  /* 0x0000000406077981 */ /* 0x000162000c1e1100 */
[C---:B------:R-:W-:Y:S01]  /*0170*/  ISETP.GE.U32.AND P1, PT, R4.reuse, 0x8, PT ;  /* 0x000000080400780c */ /* 0x040fe20003f26070 */
[----:B------:R-:W-:Y:S01]  /*0180*/  BSSY.RECONVERGENT B0, `(.L_x_0) ;  /* 0x0000018000007945 */ /* 0x000fe20003800200 */
[----:B------:R-:W-:Y:S01]  /*0190*/  LOP3.LUT R5, R4, 0x7, RZ, 0xc0, !PT ;  /* 0x0000000704057812 */ /* 0x000fe200078ec0ff */
[----:B------:R-:W-:-:S03]  /*01a0*/  IMAD.MOV.U32 R9, RZ, RZ, RZ ;  /* 0x000000ffff097224 */ /* 0x000fc600078e00ff */
[----:B------:R-:W-:-:S07]  /*01b0*/  ISETP.NE.AND P0, PT, R5, RZ, PT ;  /* 0x000000ff0500720c */ /* 0x000fce0003f05270 */
[----:B0-----:R-:W-:Y:S06]  /*01c0*/  @!P1 BRA `(.L_x_1) ;  /* 0x00000000004c9947 */ /* 0x001fec0003800000 */
[----:B------:R-:W0:Y:S01]  /*01d0*/  LDC.64 R12, c[0x0][0x390] ;  /* 0x0000e400ff0c7b82 */ /* 0x000e220000000a00 */
[----:B------:R-:W-:Y:S01]  /*01e0*/  LOP3.LUT R9, R4, 0x7ffffff8, RZ, 0xc0, !PT ;  /* 0x7ffffff804097812 */ /* 0x000fe200078ec0ff */
[----:B-----5:R-:W-:-:S04]  /*01f0*/  IMAD.MOV.U32 R11, RZ, RZ, R0 ;  /* 0x000000ffff0b7224 */ /* 0x020fc800078e0000 */
[----:B------:R-:W-:-:S07]  /*0200*/  IMAD.MOV R6, RZ, RZ, -R9 ;  /* 0x000000ffff067224 */ /* 0x000fce00078e0a09 */
.L_x_2:
[----:B------:R-:W-:Y:S01]  /*0210*/  SHF.R.S32.HI R8, RZ, 0x1f, R11 ;  /* 0x0000001fff087819 */ /* 0x000fe2000001140b */
[----:B------:R-:W-:Y:S01]  /*0220*/  VIADD R6, R6, 0x8 ;  /* 0x0000000806067836 */ /* 0x000fe20000000000 */
[C---:B01----:R-:W-:Y:S01]  /*0230*/  IADD3 R2, P1, P2, R11.reuse, 0x3, R12 ;  /* 0x000000030b027810 */ /* 0x043fe20007a3e00c */
[----:B------:R-:W-:-:S03]  /*0240*/  VIADD R11, R11, 0x8 ;  /* 0x000000080b0b7836 */ /* 0x000fc60000000000 */
[----:B------:R-:W-:Y:S02]  /*0250*/  IADD3.X R3, PT, PT, R8, R13, RZ, P1, P2 ;  /* 0x0000000d08037210 */ /* 0x000fe40000fe44ff */
[----:B------:R-:W-:-:S03]  /*0260*/  ISETP.NE.AND P1, PT, R6, RZ, PT ;  /* 0x000000ff0600720c */ /* 0x000fc60003f25270 */
[----:B------:R1:W-:Y:S04]  /*0270*/  STG.E.U8 desc[UR4][R2.64+-0x3], R7 ;  /* 0xfffffd0702007986 */ /* 0x0003e8000c101104 */
[----:B------:R1:W-:Y:S04]  /*0280*/  STG.E.U8 desc[UR4][R2.64+-0x2], R7 ;  /* 0xfffffe0702007986 */ /* 0x0003e8000c101104 */
[----:B------:R1:W-:Y:S04]  /*0290*/  STG.E.U8 desc[UR4][R2.64+-0x1], R7 ;  /* 0xffffff0702007986 */ /* 0x0003e8000c101104 */
[----:B------:R1:W-:Y:S04]  /*02a0*/  STG.E.U8 desc[UR4][R2.64], R7 ;  /* 0x0000000702007986 */ /* 0x0003e8000c101104 */
[----:B------:R1:W-:Y:S04]  /*02b0*/  STG.E.U8 desc[UR4][R2.64+0x1], R7 ;  /* 0x0000010702007986 */ /* 0x0003e8000c101104 */
[----:B------:R1:W-:Y:S04]  /*02c0*/  STG.E.U8 desc[UR4][R2.64+0x2], R7 ;  /* 0x0000020702007986 */ /* 0x0003e8000c101104 */
[----:B------:R1:W-:Y:S04]  /*02d0*/  STG.E.U8 desc[UR4][R2.64+0x3], R7 ;  /* 0x0000030702007986 */ /* 0x0003e8000c101104 */
[----:B------:R1:W-:Y:S01]  /*02e0*/  STG.E.U8 desc[UR4][R2.64+0x4], R7 ;  /* 0x0000040702007986 */ /* 0x0003e2000c101104 */
[----:B------:R-:W-:Y:S05]  /*02f0*/  @P1 BRA `(.L_x_2) ;  /* 0xfffffffc00c41947 */ /* 0x000fea000383ffff */
.L_x_1:
[----:B------:R-:W-:Y:S05]  /*0300*/  BSYNC.RECONVERGENT B0 ;  /* 0x0000000000007941 */ /* 0x000fea0003800200 */
.L_x_0:
[----:B------:R-:W-:Y:S05]  /*0310*/  @!P0 EXIT ;  /* 0x000000000000894d */ /* 0x000fea0003800000 */
[----:B------:R-:W-:Y:S01]  /*0320*/  ISETP.GE.U32.AND P0, PT, R5, 0x4, PT ;  /* 0x000000040500780c */ /* 0x000fe20003f06070 */
[----:B------:R-:W-:Y:S01]  /*0330*/  BSSY.RECONVERGENT B0, `(.L_x_3) ;  /* 0x000000d000007945 */ /* 0x000fe20003800200 */
[----:B------:R-:W-:-:S04]  /*0340*/  LOP3.LUT R6, R4, 0x3, RZ, 0xc0, !PT ;  /* 0x0000000304067812 */ /* 0x000fc800078ec0ff */
[----:B------:R-:W-:-:S07]  /*0350*/  ISETP.NE.AND P1, PT, R6, RZ, PT ;  /* 0x000000ff0600720c */ /* 0x000fce0003f25270 */
[----:B------:R-:W-:Y:S06]  /*0360*/  @!P0 BRA `(.L_x_4) ;  /* 0x0000000000248947 */ /* 0x000fec0003800000 */
[----:B------:R-:W0:Y:S01]  /*0370*/  LDCU.64 UR6, c[0x0][0x390] ;  /* 0x00007200ff0677ac */ /* 0x000e220008000a00 */
[C---:B-1---5:R-:W-:Y:S02]  /*0380*/  IMAD.IADD R3, R9.reuse, 0x1, R0 ;  /* 0x0000000109037824 */ /* 0x062fe400078e0200 */
[----:B------:R-:W-:-:S03]  /*0390*/  VIADD R9, R9, 0x4 ;  /* 0x0000000409097836 */ /* 0x000fc60000000000 */
[----:B0-----:R-:W-:-:S04]  /*03a0*/  IADD3 R2, P0, PT, R3, UR6, RZ ;  /* 0x0000000603027c10 */ /* 0x001fc8000ff1e0ff */
[----:B------:R-:W-:-:S05]  /*03b0*/  LEA.HI.X.SX32 R3, R3, UR7, 0x1, P0 ;  /* 0x0000000703037c11 */ /* 0x000fca00080f0eff */
[----:B------:R0:W-:Y:S04]  /*03c0*/  STG.E.U8 desc[UR4][R2.64], R7 ;  /* 0x0000000702007986 */ /* 0x0001e8000c101104 */
[----:B------:R0:W-:Y:S04]  /*03d0*/  STG.E.U8 desc[UR4][R2.64+0x1], R7 ;  /* 0x0000010702007986 */ /* 0x0001e8000c101104 */
[----:B------:R0:W-:Y:S04]  /*03e0*/  STG.E.U8 desc[UR4][R2.64+0x2], R7 ;  /* 0x0000020702007986 */ /* 0x0001e8000c101104 */
[----:B------:R0:W-:Y:S02]  /*03f0*/  STG.E.U8 desc[UR4][R2.64+0x3], R7 ;  /* 0x0000030702007986 */ /* 0x0001e4000c101104 */
.L_x_4:
[----:B------:R-:W-:Y:S05]  /*0400*/  BSYNC.RECONVERGENT B0 ;  /* 0x0000000000007941 */ /* 0x000fea0003800200 */
.L_x_3:
[----:B------:R-:W-:Y:S05]  /*0410*/  @!P1 EXIT ;  /* 0x000000000000994d */ /* 0x000fea0003800000 */
[----:B------:R-:W-:Y:S02]  /*0420*/  ISETP.NE.AND P0, PT, R6, 0x1, PT ;  /* 0x000000010600780c */ /* 0x000fe40003f05270 */
[----:B------:R-:W-:-:S04]  /*0430*/  LOP3.LUT R4, R4, 0x1, RZ, 0xc0, !PT ;  /* 0x0000000104047812 */ /* 0x000fc800078ec0ff */
[----:B------:R-:W-:-:S07]  /*0440*/  ISETP.NE.U32.AND P1, PT, R4, 0x1, PT ;  /* 0x000000010400780c */ /* 0x000fce0003f25070 */
[----:B------:R-:W2:Y:S01]  /*0450*/  @P0 LDC.64 R10, c[0x0][0x390] ;  /* 0x0000e400ff0a0b82 */ /* 0x000ea20000000a00 */
[----:B01---5:R-:W-:-:S05]  /*0460*/  @P0 IMAD.IADD R3, R9, 0x1, R0 ;  /* 0x0000000109030824 */ /* 0x023fca00078e0200 */
[----:B--2---:R-:W-:-:S04]  /*0470*/  @P0 IADD3 R2, P2, PT, R3, R10, RZ ;  /* 0x0000000a03020210 */ /* 0x004fc80007f5e0ff */
[----:B------:R-:W-:-:S05]  /*0480*/  @P0 LEA.HI.X.SX32 R3, R3, R11, 0x1, P2 ;  /* 0x0000000b03030211 */ /* 0x000fca00010f0eff */
[----:B------:R0:W-:Y:S04]  /*0490*/  @P0 STG.E.U8 desc[UR4][R2.64], R7 ;  /* 0x0000000702000986 */ /* 0x0001e8000c101104 */
[----:B------:R0:W-:Y:S01]  /*04a0*/  @P0 STG.E.U8 desc[UR4][R2.64+0x1], R7 ;  /* 0x0000010702000986 */ /* 0x0001e2000c101104 */
[----:B------:R-:W-:Y:S05]  /*04b0*/  @P1 EXIT ;  /* 0x000000000000194d */ /* 0x000fea0003800000 */
[----:B------:R-:W0:Y:S01]  /*04c0*/  LDCU.64 UR6, c[0x0][0x390] ;  /* 0x00007200ff0677ac */ /* 0x000e220008000a00 */
[----:B------:R-:W-:-:S04]  /*04d0*/  @P0 VIADD R9, R9, 0x2 ;  /* 0x0000000209090836 */ /* 0x000fc80000000000 */
[----:B------:R-:W-:-:S05]  /*04e0*/  IMAD.IADD R0, R9, 0x1, R0 ;  /* 0x0000000109007824 */ /* 0x000fca00078e0200 */
[----:B0-----:R-:W-:-:S04]  /*04f0*/  IADD3 R2, P0, PT, R0, UR6, RZ ;  /* 0x0000000600027c10 */ /* 0x001fc8000ff1e0ff */
[----:B------:R-:W-:-:S05]  /*0500*/  LEA.HI.X.SX32 R3, R0, UR7, 0x1, P0 ;  /* 0x0000000700037c11 */ /* 0x000fca00080f0eff */
[----:B------:R-:W-:Y:S01]  /*0510*/  STG.E.U8 desc[UR4][R2.64], R7 ;  /* 0x0000000702007986 */ /* 0x000fe2000c101104 */
[----:B------:R-:W-:Y:S05]  /*0520*/  EXIT ;  /* 0x000000000000794d */ /* 0x000fea0003800000 */
.L_x_5:
[----:B------:R-:W-:-:S00]  /*0530*/  BRA `(.L_x_5) ;  /* 0xfffffffc00fc7947 */ /* 0x000fc0000383ffff */
[----:B------:R-:W-:-:S00]  /*0540*/  NOP ;  /* 0x0000000000007918 */ /* 0x000fc00000000000 */
        /* <DEDUP_REMOVED lines=11> */
.L_x_6:


//--------------------- .nv.shared.reserved.0     --------------------------
	.section	.nv.shared.reserved.0,"aw",@nobits
	.weak		__nv_reservedSMEM_offset_0_alias
	.size		__nv_reservedSMEM_offset_0_alias, 0, 64
	.other		__nv_reservedSMEM_offset_0_alias,@"STO_CUDA_RESERVED_SHARED STV_DEFAULT"
__nv_reservedSMEM_offset_0_alias:
	.zero		0
	.zero		64


//--------------------- .nv.constant0._Z12repeat_charsPcPiS_S0_i --------------------------
	.section	.nv.constant0._Z12repeat_charsPcPiS_S0_i,"a",@progbits
	.sectionflags	@""
	.align	4
.nv.constant0._Z12repeat_charsPcPiS_S0_i:
	.zero		932


//--------------------- SYMBOLS --------------------------

	.type		.nv.reservedSmem.offset0,@object
	.size		.nv.reservedSmem.offset0,0x4
